//
// Generated by NVIDIA NVVM Compiler
//
// Compiler Build ID: CL-36424714
// Cuda compilation tools, release 13.0, V13.0.88
// Based on NVVM 20.0.0
//

.version 9.0
.target sm_100
.address_size 64

	// .globl	_Z9my_kernelv
.extern .func  (.param .b32 func_retval0) vprintf
(
	.param .b64 vprintf_param_0,
	.param .b64 vprintf_param_1
)
;
.global .align 1 .b8 $str[127] = {114, 111, 119, 32, 61, 32, 37, 100, 44, 32, 99, 111, 108, 32, 61, 32, 37, 100, 44, 32, 71, 114, 105, 100, 68, 105, 109, 46, 120, 32, 61, 32, 37, 100, 32, 124, 32, 71, 114, 105, 100, 68, 105, 109, 46, 121, 32, 61, 32, 37, 100, 32, 124, 32, 66, 108, 111, 99, 107, 73, 100, 120, 46, 120, 32, 61, 32, 37, 100, 32, 124, 32, 66, 108, 111, 99, 107, 73, 100, 120, 46, 121, 32, 61, 32, 37, 100, 32, 124, 32, 84, 104, 114, 101, 97, 100, 73, 100, 120, 46, 120, 32, 61, 32, 37, 100, 32, 124, 32, 84, 104, 114, 101, 97, 100, 32, 73, 68, 46, 121, 32, 61, 32, 37, 100, 10};

.visible .entry _Z9my_kernelv()
{
	.local .align 16 .b8 	__local_depot0[32];
	.reg .b64 	%SP;
	.reg .b64 	%SPL;
	.reg .b32 	%r<13>;
	.reg .b64 	%rd<5>;

	mov.u64 	%SPL, __local_depot0;
	cvta.local.u64 	%SP, %SPL;
	add.u64 	%rd1, %SP, 0;
	add.u64 	%rd2, %SPL, 0;
	mov.u32 	%r1, %ctaid.y;
	mov.u32 	%r2, %ntid.y;
	mov.u32 	%r3, %tid.y;
	mad.lo.s32 	%r4, %r1, %r2, %r3;
	mov.u32 	%r5, %ctaid.x;
	mov.u32 	%r6, %ntid.x;
	mov.u32 	%r7, %tid.x;
	mad.lo.s32 	%r8, %r5, %r6, %r7;
	mov.u32 	%r9, %nctaid.x;
	mov.u32 	%r10, %nctaid.y;
	st.local.v4.u32 	[%rd2], {%r4, %r8, %r9, %r10};
	st.local.v4.u32 	[%rd2+16], {%r5, %r1, %r7, %r3};
	mov.u64 	%rd3, $str;
	cvta.global.u64 	%rd4, %rd3;
	{ // callseq 0, 0
	.param .b64 param0;
	st.param.b64 	[param0], %rd4;
	.param .b64 param1;
	st.param.b64 	[param1], %rd1;
	.param .b32 retval0;
	call.uni (retval0), 
	vprintf, 
	(
	param0, 
	param1
	);
	ld.param.b32 	%r11, [retval0];
	} // callseq 0
	ret;

}


// ===== COMPILED SASS (sm_100) =====

	.target	sm_100

	.elftype	@"ET_EXEC"


//--------------------- .note.nv.tkinfo           --------------------------
	.section	.note.nv.tkinfo,"",@"SHT_NOTE"
	.sectionflags	@"SHF_NOTE_NV_TKINFO"
	.tkinfo
        /*0018*/ 	.word	0x00000002
        /*0030*/ 	.string	""
        /*0030*/ 	.string	"ptxas"
        /*0030*/ 	.string	"Cuda compilation tools, release 13.0, V13.0.88"
        /*0030*/ 	.string	"Build cuda_13.0.r13.0/compiler.36424714_0"
        /*0030*/ 	.string	"-arch sm_100 -m 64 "



//--------------------- .note.nv.cuinfo           --------------------------
	.section	.note.nv.cuinfo,"",@"SHT_NOTE"
	.sectionflags	@"SHF_NOTE_NV_CUINFO"
        /*0018*/ 	.short	0x0002
        /*001a*/ 	.short	0x0064
        /*001c*/ 	.short	0x0082
	.zero		2


//--------------------- .nv.info                  --------------------------
	.section	.nv.info,"",@"SHT_CUDA_INFO"
	.align	4


	//----- nvinfo : EIATTR_REGCOUNT
	.align		4
        /*0000*/ 	.byte	0x04, 0x2f
        /*0002*/ 	.short	(.L_2 - .L_1)
	.align		4
.L_1:
        /*0004*/ 	.word	index@(_Z9my_kernelv)
        /*0008*/ 	.word	0x00000018


	//----- nvinfo : EIATTR_FRAME_SIZE
	.align		4
.L_2:
        /*000c*/ 	.byte	0x04, 0x11
        /*000e*/ 	.short	(.L_4 - .L_3)
	.align		4
.L_3:
        /*0010*/ 	.word	index@(_Z9my_kernelv)
        /*0014*/ 	.word	0x00000020


	//----- nvinfo : EIATTR_MIN_STACK_SIZE
	.align		4
.L_4:
        /*0018*/ 	.byte	0x04, 0x12
        /*001a*/ 	.short	(.L_6 - .L_5)
	.align		4
.L_5:
        /*001c*/ 	.word	index@(_Z9my_kernelv)
        /*0020*/ 	.word	0x00000020
.L_6:


//--------------------- .nv.compat                --------------------------
	.section	.nv.compat,"",@"SHT_CUDA_COMPAT_INFO"
	.align	4
        /*0000*/ 	.byte	0x02, 0x09, 0x00, 0x00, 0x02, 0x02, 0x01, 0x00, 0x02, 0x05, 0x05, 0x00, 0x03, 0x07, 0x01, 0x01
        /*0010*/ 	.byte	0x02, 0x03, 0x00, 0x00, 0x02, 0x06, 0x01, 0x00, 0x04, 0x0b, 0x08, 0x00, 0x09, 0x00, 0x00, 0x00
        /*0020*/ 	.byte	0x00, 0x00, 0x00, 0x00


//--------------------- .nv.info._Z9my_kernelv    --------------------------
	.section	.nv.info._Z9my_kernelv,"",@"SHT_CUDA_INFO"
	.sectionflags	@""
	.align	4


	//----- nvinfo : EIATTR_CUDA_API_VERSION
	.align		4
        /*0000*/ 	.byte	0x04, 0x37
        /*0002*/ 	.short	(.L_8 - .L_7)
.L_7:
        /*0004*/ 	.word	0x00000082


	//----- nvinfo : EIATTR_SPARSE_MMA_MASK
	.align		4
.L_8:
        /*0008*/ 	.byte	0x03, 0x50
        /*000a*/ 	.short	0x0000


	//----- nvinfo : EIATTR_MAXREG_COUNT
	.align		4
        /*000c*/ 	.byte	0x03, 0x1b
        /*000e*/ 	.short	0x00ff


	//----- nvinfo : EIATTR_EXTERNS
	.align		4
        /*0010*/ 	.byte	0x04, 0x0f
        /*0012*/ 	.short	(.L_10 - .L_9)


	//   ....[0]....
	.align		4
.L_9:
        /*0014*/ 	.word	index@(vprintf)


	//----- nvinfo : EIATTR_MERCURY_ISA_VERSION
	.align		4
.L_10:
        /*0018*/ 	.byte	0x03, 0x5f
        /*001a*/ 	.short	0x0101


	//----- nvinfo : EIATTR_VRC_CTA_INIT_COUNT
	.align		4
        /*001c*/ 	.byte	0x02, 0x4a
	.zero		1
	.zero		1


	//----- nvinfo : EIATTR_SYSCALL_OFFSETS
	.align		4
        /*0020*/ 	.byte	0x04, 0x46
        /*0022*/ 	.short	(.L_12 - .L_11)


	//   ....[0]....
.L_11:
        /*0024*/ 	.word	0x00000180


	//----- nvinfo : EIATTR_EXIT_INSTR_OFFSETS
	.align		4
.L_12:
        /*0028*/ 	.byte	0x04, 0x1c
        /*002a*/ 	.short	(.L_14 - .L_13)


	//   ....[0]....
.L_13:
        /*002c*/ 	.word	0x00000190


	//----- nvinfo : EIATTR_SW_WAR
	.align		4
.L_14:
        /*0030*/ 	.byte	0x04, 0x36
        /*0032*/ 	.short	(.L_16 - .L_15)
.L_15:
        /*0034*/ 	.word	0x00000008
.L_16:


//--------------------- .nv.callgraph             --------------------------
	.section	.nv.callgraph,"",@"SHT_CUDA_CALLGRAPH"
	.align	4
	.sectionentsize	8
	.align		4
        /*0000*/ 	.word	0x00000000
	.align		4
        /*0004*/ 	.word	0xffffffff
	.align		4
        /*0008*/ 	.word	index@(_Z9my_kernelv)
	.align		4
        /*000c*/ 	.word	index@(vprintf)
	.align		4
        /*0010*/ 	.word	0x00000000
	.align		4
        /*0014*/ 	.word	0xfffffffe
	.align		4
        /*0018*/ 	.word	0x00000000
	.align		4
        /*001c*/ 	.word	0xfffffffd
	.align		4
        /*0020*/ 	.word	0x00000000
	.align		4
        /*0024*/ 	.word	0xfffffffc


//--------------------- .nv.constant4             --------------------------
	.section	.nv.constant4,"a",@progbits
	.align	8
	.align		8
.nv.constant4:
        /*0000*/ 	.dword	vprintf
	.align		8
        /*0008*/ 	.dword	$str


//--------------------- .text._Z9my_kernelv       --------------------------
	.section	.text._Z9my_kernelv,"ax",@progbits
	.align	128
        .global         _Z9my_kernelv
        .type           _Z9my_kernelv,@function
        .size           _Z9my_kernelv,(.L_x_2 - _Z9my_kernelv)
        .other          _Z9my_kernelv,@"STO_CUDA_ENTRY STV_DEFAULT"
_Z9my_kernelv:
.text._Z9my_kernelv:
[----:B------:R-:W0:Y:S01]  /*0000*/  LDC R1, c[0x0][0x37c] ;  /* 0x0000df00ff017b82 */ /* 0x000e220000000800 */
[----:B------:R-:W1:Y:S01]  /*0010*/  S2R R13, SR_CTAID.Y ;  /* 0x00000000000d7919 */ /* 0x000e620000002600 */
[----:B------:R-:W2:Y:S01]  /*0020*/  LDCU UR5, c[0x0][0x2fc] ;  /* 0x00005f80ff0577ac */ /* 0x000ea20008000800 */
[----:B0-----:R-:W-:Y:S01]  /*0030*/  VIADD R1, R1, 0xffffffe0 ;  /* 0xffffffe001017836 */ /* 0x001fe20000000000 */
[----:B------:R-:W-:Y:S01]  /*0040*/  MOV R0, 0x0 ;  /* 0x0000000000007802 */ /* 0x000fe20000000f00 */
[----:B------:R-:W1:Y:S01]  /*0050*/  S2R R15, SR_TID.Y ;  /* 0x00000000000f7919 */ /* 0x000e620000002200 */
[----:B------:R-:W1:Y:S02]  /*0060*/  LDCU UR6, c[0x0][0x364] ;  /* 0x00006c80ff0677ac */ /* 0x000e640008000800 */
[----:B------:R0:W3:Y:S01]  /*0070*/  LDC.64 R2, c[0x4][R0] ;  /* 0x0100000000027b82 */ /* 0x0000e20000000a00 */
[----:B------:R-:W4:Y:S01]  /*0080*/  S2R R12, SR_CTAID.X ;  /* 0x00000000000c7919 */ /* 0x000f220000002500 */
[----:B------:R-:W4:Y:S01]  /*0090*/  LDCU UR7, c[0x0][0x360] ;  /* 0x00006c00ff0777ac */ /* 0x000f220008000800 */
[----:B------:R-:W4:Y:S01]  /*00a0*/  S2R R14, SR_TID.X ;  /* 0x00000000000e7919 */ /* 0x000f220000002100 */
[----:B------:R-:W5:Y:S04]  /*00b0*/  LDCU UR4, c[0x0][0x2f8] ;  /* 0x00005f00ff0477ac */ /* 0x000f680008000800 */
[----:B------:R-:W0:Y:S08]  /*00c0*/  LDC R10, c[0x0][0x370] ;  /* 0x0000dc00ff0a7b82 */ /* 0x000e300000000800 */
[----:B------:R-:W0:Y:S01]  /*00d0*/  LDC R11, c[0x0][0x374] ;  /* 0x0000dd00ff0b7b82 */ /* 0x000e220000000800 */
[----:B-----5:R-:W-:-:S04]  /*00e0*/  IADD3 R6, P0, PT, R1, UR4, RZ ;  /* 0x0000000401067c10 */ /* 0x020fc8000ff1e0ff */
[----:B--2---:R-:W-:Y:S01]  /*00f0*/  IADD3.X R7, PT, PT, RZ, UR5, RZ, P0, !PT ;  /* 0x00000005ff077c10 */ /* 0x004fe200087fe4ff */
[----:B-1----:R-:W-:Y:S02]  /*0100*/  IMAD R8, R13, UR6, R15 ;  /* 0x000000060d087c24 */ /* 0x002fe4000f8e020f */
[----:B----4-:R-:W-:Y:S01]  /*0110*/  IMAD R9, R12, UR7, R14 ;  /* 0x000000070c097c24 */ /* 0x010fe2000f8e020e */
[----:B------:R1:W-:Y:S01]  /*0120*/  STL.128 [R1+0x10], R12 ;  /* 0x0000100c01007387 */ /* 0x0003e20000100c00 */
[----:B------:R-:W2:Y:S03]  /*0130*/  LDCU.64 UR6, c[0x4][0x8] ;  /* 0x01000100ff0677ac */ /* 0x000ea60008000a00 */
[----:B0-----:R1:W-:Y:S01]  /*0140*/  STL.128 [R1], R8 ;  /* 0x0000000801007387 */ /* 0x0013e20000100c00 */
[----:B--2---:R-:W-:Y:S01]  /*0150*/  IMAD.U32 R4, RZ, RZ, UR6 ;  /* 0x00000006ff047e24 */ /* 0x004fe2000f8e00ff */
[----:B---3--:R-:W-:-:S07]  /*0160*/  MOV R5, UR7 ;  /* 0x0000000700057c02 */ /* 0x008fce0008000f00 */
[----:B------:R-:W-:-:S07]  /*0170*/  LEPC R20, `(.L_x_0) ;  /* 0x000000001014794e */ /* 0x000fce0000000000 */
[----:B-1----:R-:W-:Y:S05]  /*0180*/  CALL.ABS.NOINC R2 ;  /* 0x0000000002007343 */ /* 0x002fea0003c00000 */
.L_x_0:
[----:B------:R-:W-:Y:S05]  /*0190*/  EXIT ;  /* 0x000000000000794d */ /* 0x000fea0003800000 */
.L_x_1:
[----:B------:R-:W-:-:S00]  /*01a0*/  BRA `(.L_x_1) ;  /* 0xfffffffc00fc7947 */ /* 0x000fc0000383ffff */
[----:B------:R-:W-:-:S00]  /*01b0*/  NOP ;  /* 0x0000000000007918 */ /* 0x000fc00000000000 */
        /* <DEDUP_REMOVED lines=12> */
.L_x_2:


//--------------------- .nv.global.init           --------------------------
	.section	.nv.global.init,"aw",@progbits
.nv.global.init:
	.type		$str,@object
	.size		$str,(.L_0 - $str)
$str:
        /*0000*/ 	.byte	0x72, 0x6f, 0x77, 0x20, 0x3d, 0x20, 0x25, 0x64, 0x2c, 0x20, 0x63, 0x6f, 0x6c, 0x20, 0x3d, 0x20
        /*0010*/ 	.byte	0x25, 0x64, 0x2c, 0x20, 0x47, 0x72, 0x69, 0x64, 0x44, 0x69, 0x6d, 0x2e, 0x78, 0x20, 0x3d, 0x20
        /*0020*/ 	.byte	0x25, 0x64, 0x20, 0x7c, 0x20, 0x47, 0x72, 0x69, 0x64, 0x44, 0x69, 0x6d, 0x2e, 0x79, 0x20, 0x3d
        /*0030*/ 	.byte	0x20, 0x25, 0x64, 0x20, 0x7c, 0x20, 0x42, 0x6c, 0x6f, 0x63, 0x6b, 0x49, 0x64, 0x78, 0x2e, 0x78
        /*0040*/ 	.byte	0x20, 0x3d, 0x20, 0x25, 0x64, 0x20, 0x7c, 0x20, 0x42, 0x6c, 0x6f, 0x63, 0x6b, 0x49, 0x64, 0x78
        /*0050*/ 	.byte	0x2e, 0x79, 0x20, 0x3d, 0x20, 0x25, 0x64, 0x20, 0x7c, 0x20, 0x54, 0x68, 0x72, 0x65, 0x61, 0x64
        /*0060*/ 	.byte	0x49, 0x64, 0x78, 0x2e, 0x78, 0x20, 0x3d, 0x20, 0x25, 0x64, 0x20, 0x7c, 0x20, 0x54, 0x68, 0x72
        /*0070*/ 	.byte	0x65, 0x61, 0x64, 0x20, 0x49, 0x44, 0x2e, 0x79, 0x20, 0x3d, 0x20, 0x25, 0x64, 0x0a, 0x00
.L_0:


//--------------------- .nv.shared.reserved.0     --------------------------
	.section	.nv.shared.reserved.0,"aw",@nobits
	.weak		__nv_reservedSMEM_offset_0_alias
	.size		__nv_reservedSMEM_offset_0_alias, 0, 64
	.other		__nv_reservedSMEM_offset_0_alias,@"STO_CUDA_RESERVED_SHARED STV_DEFAULT"
__nv_reservedSMEM_offset_0_alias:
	.zero		0
	.zero		64


//--------------------- .nv.constant0._Z9my_kernelv --------------------------
	.section	.nv.constant0._Z9my_kernelv,"a",@progbits
	.sectionflags	@""
	.align	4
.nv.constant0._Z9my_kernelv:
	.zero		896


//--------------------- SYMBOLS --------------------------

	.type		.nv.reservedSmem.offset0,@object
	.size		.nv.reservedSmem.offset0,0x4
	.type		vprintf,@function
